//
// Generated by NVIDIA NVVM Compiler
//
// Compiler Build ID: CL-36424714
// Cuda compilation tools, release 13.0, V13.0.88
// Based on NVVM 20.0.0
//

.version 9.0
.target sm_100
.address_size 64

	// .globl	_Z11vecadd_cudaPdS_S_i

.visible .entry _Z11vecadd_cudaPdS_S_i(
	.param .u64 .ptr .align 1 _Z11vecadd_cudaPdS_S_i_param_0,
	.param .u64 .ptr .align 1 _Z11vecadd_cudaPdS_S_i_param_1,
	.param .u64 .ptr .align 1 _Z11vecadd_cudaPdS_S_i_param_2,
	.param .u32 _Z11vecadd_cudaPdS_S_i_param_3
)
{
	.reg .pred 	%p<2>;
	.reg .b32 	%r<6>;
	.reg .b64 	%rd<11>;
	.reg .b64 	%fd<4>;

	ld.param.u64 	%rd1, [_Z11vecadd_cudaPdS_S_i_param_0];
	ld.param.u64 	%rd2, [_Z11vecadd_cudaPdS_S_i_param_1];
	ld.param.u64 	%rd3, [_Z11vecadd_cudaPdS_S_i_param_2];
	ld.param.u32 	%r2, [_Z11vecadd_cudaPdS_S_i_param_3];
	mov.u32 	%r3, %tid.x;
	mov.u32 	%r4, %ctaid.x;
	mov.u32 	%r5, %ntid.x;
	mad.lo.s32 	%r1, %r4, %r5, %r3;
	setp.ge.s32 	%p1, %r1, %r2;
	@%p1 bra 	$L__BB0_2;
	cvta.to.global.u64 	%rd4, %rd1;
	cvta.to.global.u64 	%rd5, %rd2;
	cvta.to.global.u64 	%rd6, %rd3;
	mul.wide.s32 	%rd7, %r1, 8;
	add.s64 	%rd8, %rd4, %rd7;
	ld.global.f64 	%fd1, [%rd8];
	add.s64 	%rd9, %rd5, %rd7;
	ld.global.f64 	%fd2, [%rd9];
	add.f64 	%fd3, %fd1, %fd2;
	add.s64 	%rd10, %rd6, %rd7;
	st.global.f64 	[%rd10], %fd3;
$L__BB0_2:
	ret;

}


// ===== COMPILED SASS (sm_100) =====

	.target	sm_100

	.elftype	@"ET_EXEC"


//--------------------- .note.nv.tkinfo           --------------------------
	.section	.note.nv.tkinfo,"",@"SHT_NOTE"
	.sectionflags	@"SHF_NOTE_NV_TKINFO"
	.tkinfo
        /*0018*/ 	.word	0x00000002
        /*0030*/ 	.string	""
        /*0030*/ 	.string	"ptxas"
        /*0030*/ 	.string	"Cuda compilation tools, release 13.0, V13.0.88"
        /*0030*/ 	.string	"Build cuda_13.0.r13.0/compiler.36424714_0"
        /*0030*/ 	.string	"-arch sm_100 -m 64 "



//--------------------- .note.nv.cuinfo           --------------------------
	.section	.note.nv.cuinfo,"",@"SHT_NOTE"
	.sectionflags	@"SHF_NOTE_NV_CUINFO"
        /*0018*/ 	.short	0x0002
        /*001a*/ 	.short	0x0064
        /*001c*/ 	.short	0x0082
	.zero		2


//--------------------- .nv.info                  --------------------------
	.section	.nv.info,"",@"SHT_CUDA_INFO"
	.align	4


	//----- nvinfo : EIATTR_REGCOUNT
	.align		4
        /*0000*/ 	.byte	0x04, 0x2f
        /*0002*/ 	.short	(.L_1 - .L_0)
	.align		4
.L_0:
        /*0004*/ 	.word	index@(_Z11vecadd_cudaPdS_S_i)
        /*0008*/ 	.word	0x0000000e


	//----- nvinfo : EIATTR_FRAME_SIZE
	.align		4
.L_1:
        /*000c*/ 	.byte	0x04, 0x11
        /*000e*/ 	.short	(.L_3 - .L_2)
	.align		4
.L_2:
        /*0010*/ 	.word	index@(_Z11vecadd_cudaPdS_S_i)
        /*0014*/ 	.word	0x00000000


	//----- nvinfo : EIATTR_MIN_STACK_SIZE
	.align		4
.L_3:
        /*0018*/ 	.byte	0x04, 0x12
        /*001a*/ 	.short	(.L_5 - .L_4)
	.align		4
.L_4:
        /*001c*/ 	.word	index@(_Z11vecadd_cudaPdS_S_i)
        /*0020*/ 	.word	0x00000000
.L_5:


//--------------------- .nv.compat                --------------------------
	.section	.nv.compat,"",@"SHT_CUDA_COMPAT_INFO"
	.align	4
        /*0000*/ 	.byte	0x02, 0x09, 0x00, 0x00, 0x02, 0x02, 0x01, 0x00, 0x02, 0x05, 0x05, 0x00, 0x03, 0x07, 0x01, 0x01
        /*0010*/ 	.byte	0x02, 0x03, 0x00, 0x00, 0x02, 0x06, 0x01, 0x00, 0x04, 0x0b, 0x08, 0x00, 0x01, 0x00, 0x00, 0x00
        /*0020*/ 	.byte	0x00, 0x00, 0x00, 0x00


//--------------------- .nv.info._Z11vecadd_cudaPdS_S_i --------------------------
	.section	.nv.info._Z11vecadd_cudaPdS_S_i,"",@"SHT_CUDA_INFO"
	.sectionflags	@""
	.align	4


	//----- nvinfo : EIATTR_CUDA_API_VERSION
	.align		4
        /*0000*/ 	.byte	0x04, 0x37
        /*0002*/ 	.short	(.L_7 - .L_6)
.L_6:
        /*0004*/ 	.word	0x00000082


	//----- nvinfo : EIATTR_KPARAM_INFO
	.align		4
.L_7:
        /*0008*/ 	.byte	0x04, 0x17
        /*000a*/ 	.short	(.L_9 - .L_8)
.L_8:
        /*000c*/ 	.word	0x00000000
        /*0010*/ 	.short	0x0003
        /*0012*/ 	.short	0x0018
        /*0014*/ 	.byte	0x00, 0xf0, 0x11, 0x00


	//----- nvinfo : EIATTR_KPARAM_INFO
	.align		4
.L_9:
        /*0018*/ 	.byte	0x04, 0x17
        /*001a*/ 	.short	(.L_11 - .L_10)
.L_10:
        /*001c*/ 	.word	0x00000000
        /*0020*/ 	.short	0x0002
        /*0022*/ 	.short	0x0010
        /*0024*/ 	.byte	0x00, 0xf5, 0x21, 0x00


	//----- nvinfo : EIATTR_KPARAM_INFO
	.align		4
.L_11:
        /*0028*/ 	.byte	0x04, 0x17
        /*002a*/ 	.short	(.L_13 - .L_12)
.L_12:
        /*002c*/ 	.word	0x00000000
        /*0030*/ 	.short	0x0001
        /*0032*/ 	.short	0x0008
        /*0034*/ 	.byte	0x00, 0xf5, 0x21, 0x00


	//----- nvinfo : EIATTR_KPARAM_INFO
	.align		4
.L_13:
        /*0038*/ 	.byte	0x04, 0x17
        /*003a*/ 	.short	(.L_15 - .L_14)
.L_14:
        /*003c*/ 	.word	0x00000000
        /*0040*/ 	.short	0x0000
        /*0042*/ 	.short	0x0000
        /*0044*/ 	.byte	0x00, 0xf5, 0x21, 0x00


	//----- nvinfo : EIATTR_SPARSE_MMA_MASK
	.align		4
.L_15:
        /*0048*/ 	.byte	0x03, 0x50
        /*004a*/ 	.short	0x0000


	//----- nvinfo : EIATTR_MAXREG_COUNT
	.align		4
        /*004c*/ 	.byte	0x03, 0x1b
        /*004e*/ 	.short	0x00ff


	//----- nvinfo : EIATTR_MERCURY_ISA_VERSION
	.align		4
        /*0050*/ 	.byte	0x03, 0x5f
        /*0052*/ 	.short	0x0101


	//----- nvinfo : EIATTR_VRC_CTA_INIT_COUNT
	.align		4
        /*0054*/ 	.byte	0x02, 0x4a
	.zero		1
	.zero		1


	//----- nvinfo : EIATTR_EXIT_INSTR_OFFSETS
	.align		4
        /*0058*/ 	.byte	0x04, 0x1c
        /*005a*/ 	.short	(.L_17 - .L_16)


	//   ....[0]....
.L_16:
        /*005c*/ 	.word	0x00000070


	//   ....[1]....
        /*0060*/ 	.word	0x00000130


	//----- nvinfo : EIATTR_CBANK_PARAM_SIZE
	.align		4
.L_17:
        /*0064*/ 	.byte	0x03, 0x19
        /*0066*/ 	.short	0x001c


	//----- nvinfo : EIATTR_PARAM_CBANK
	.align		4
        /*0068*/ 	.byte	0x04, 0x0a
        /*006a*/ 	.short	(.L_19 - .L_18)
	.align		4
.L_18:
        /*006c*/ 	.word	index@(.nv.constant0._Z11vecadd_cudaPdS_S_i)
        /*0070*/ 	.short	0x0380
        /*0072*/ 	.short	0x001c


	//----- nvinfo : EIATTR_SW_WAR
	.align		4
.L_19:
        /*0074*/ 	.byte	0x04, 0x36
        /*0076*/ 	.short	(.L_21 - .L_20)
.L_20:
        /*0078*/ 	.word	0x00000008
.L_21:


//--------------------- .nv.callgraph             --------------------------
	.section	.nv.callgraph,"",@"SHT_CUDA_CALLGRAPH"
	.align	4
	.sectionentsize	8
	.align		4
        /*0000*/ 	.word	0x00000000
	.align		4
        /*0004*/ 	.word	0xffffffff
	.align		4
        /*0008*/ 	.word	0x00000000
	.align		4
        /*000c*/ 	.word	0xfffffffe
	.align		4
        /*0010*/ 	.word	0x00000000
	.align		4
        /*0014*/ 	.word	0xfffffffd
	.align		4
        /*0018*/ 	.word	0x00000000
	.align		4
        /*001c*/ 	.word	0xfffffffc


//--------------------- .text._Z11vecadd_cudaPdS_S_i --------------------------
	.section	.text._Z11vecadd_cudaPdS_S_i,"ax",@progbits
	.align	128
        .global         _Z11vecadd_cudaPdS_S_i
        .type           _Z11vecadd_cudaPdS_S_i,@function
        .size           _Z11vecadd_cudaPdS_S_i,(.L_x_1 - _Z11vecadd_cudaPdS_S_i)
        .other          _Z11vecadd_cudaPdS_S_i,@"STO_CUDA_ENTRY STV_DEFAULT"
_Z11vecadd_cudaPdS_S_i:
.text._Z11vecadd_cudaPdS_S_i:
[----:B------:R-:W-:Y:S01]  /*0000*/  LDC R1, c[0x0][0x37c] ;  /* 0x0000df00ff017b82 */ /* 0x000fe20000000800 */
[----:B------:R-:W0:Y:S07]  /*0010*/  S2R R11, SR_TID.X ;  /* 0x00000000000b7919 */ /* 0x000e2e0000002100 */
[----:B------:R-:W0:Y:S01]  /*0020*/  S2UR UR4, SR_CTAID.X ;  /* 0x00000000000479c3 */ /* 0x000e220000002500 */
[----:B------:R-:W1:Y:S07]  /*0030*/  LDCU UR5, c[0x0][0x398] ;  /* 0x00007300ff0577ac */ /* 0x000e6e0008000800 */
[----:B------:R-:W0:Y:S02]  /*0040*/  LDC R0, c[0x0][0x360] ;  /* 0x0000d800ff007b82 */ /* 0x000e240000000800 */
[----:B0-----:R-:W-:-:S05]  /*0050*/  IMAD R11, R0, UR4, R11 ;  /* 0x00000004000b7c24 */ /* 0x001fca000f8e020b */
[----:B-1----:R-:W-:-:S13]  /*0060*/  ISETP.GE.AND P0, PT, R11, UR5, PT ;  /* 0x000000050b007c0c */ /* 0x002fda000bf06270 */
[----:B------:R-:W-:Y:S05]  /*0070*/  @P0 EXIT ;  /* 0x000000000000094d */ /* 0x000fea0003800000 */
[----:B------:R-:W0:Y:S01]  /*0080*/  LDC.64 R2, c[0x0][0x380] ;  /* 0x0000e000ff027b82 */ /* 0x000e220000000a00 */
[----:B------:R-:W1:Y:S07]  /*0090*/  LDCU.64 UR4, c[0x0][0x358] ;  /* 0x00006b00ff0477ac */ /* 0x000e6e0008000a00 */
[----:B------:R-:W2:Y:S08]  /*00a0*/  LDC.64 R4, c[0x0][0x388] ;  /* 0x0000e200ff047b82 */ /* 0x000eb00000000a00 */
[----:B------:R-:W3:Y:S01]  /*00b0*/  LDC.64 R8, c[0x0][0x390] ;  /* 0x0000e400ff087b82 */ /* 0x000ee20000000a00 */
[----:B0-----:R-:W-:-:S06]  /*00c0*/  IMAD.WIDE R2, R11, 0x8, R2 ;  /* 0x000000080b027825 */ /* 0x001fcc00078e0202 */
[----:B-1----:R-:W4:Y:S01]  /*00d0*/  LDG.E.64 R2, desc[UR4][R2.64] ;  /* 0x0000000402027981 */ /* 0x002f22000c1e1b00 */
[----:B--2---:R-:W-:-:S06]  /*00e0*/  IMAD.WIDE R4, R11, 0x8, R4 ;  /* 0x000000080b047825 */ /* 0x004fcc00078e0204 */
[----:B------:R-:W4:Y:S01]  /*00f0*/  LDG.E.64 R4, desc[UR4][R4.64] ;  /* 0x0000000404047981 */ /* 0x000f22000c1e1b00 */
[----:B---3--:R-:W-:Y:S01]  /*0100*/  IMAD.WIDE R8, R11, 0x8, R8 ;  /* 0x000000080b087825 */ /* 0x008fe200078e0208 */
[----:B----4-:R-:W-:-:S07]  /*0110*/  DADD R6, R2, R4 ;  /* 0x0000000002067229 */ /* 0x010fce0000000004 */
[----:B------:R-:W-:Y:S01]  /*0120*/  STG.E.64 desc[UR4][R8.64], R6 ;  /* 0x0000000608007986 */ /* 0x000fe2000c101b04 */
[----:B------:R-:W-:Y:S05]  /*0130*/  EXIT ;  /* 0x000000000000794d */ /* 0x000fea0003800000 */
.L_x_0:
[----:B------:R-:W-:-:S00]  /*0140*/  BRA `(.L_x_0) ;  /* 0xfffffffc00fc7947 */ /* 0x000fc0000383ffff */
[----:B------:R-:W-:-:S00]  /*0150*/  NOP ;  /* 0x0000000000007918 */ /* 0x000fc00000000000 */
        /* <DEDUP_REMOVED lines=10> */
.L_x_1:


//--------------------- .nv.shared.reserved.0     --------------------------
	.section	.nv.shared.reserved.0,"aw",@nobits
	.weak		__nv_reservedSMEM_offset_0_alias
	.size		__nv_reservedSMEM_offset_0_alias, 0, 64
	.other		__nv_reservedSMEM_offset_0_alias,@"STO_CUDA_RESERVED_SHARED STV_DEFAULT"
__nv_reservedSMEM_offset_0_alias:
	.zero		0
	.zero		64


//--------------------- .nv.constant0._Z11vecadd_cudaPdS_S_i --------------------------
	.section	.nv.constant0._Z11vecadd_cudaPdS_S_i,"a",@progbits
	.sectionflags	@""
	.align	4
.nv.constant0._Z11vecadd_cudaPdS_S_i:
	.zero		924


//--------------------- SYMBOLS --------------------------

	.type		.nv.reservedSmem.offset0,@object
	.size		.nv.reservedSmem.offset0,0x4
